	.headerflags	@"EF_CUDA_TEXMODE_UNIFIED EF_CUDA_64BIT_ADDRESS EF_CUDA_ACCELERATORS EF_CUDA_SM90 EF_CUDA_VIRTUAL_SM(EF_CUDA_SM90)"
	.elftype	@"ET_EXEC"


//--------------------- .nv.info                  --------------------------
	.section	.nv.info,"",@"SHT_CUDA_INFO"
	.align	4


	//----- nvinfo : EIATTR_REGCOUNT
	.align		4
        /*0000*/ 	.byte	0x04, 0x2f
        /*0002*/ 	.short	(.L_1 - .L_0)
	.align		4
.L_0:
        /*0004*/ 	.word	index@(triton_poi_fused_relu_14)
        /*0008*/ 	.word	0x00000008


	//----- nvinfo : EIATTR_MIN_STACK_SIZE
	.align		4
.L_1:
        /*000c*/ 	.byte	0x04, 0x12
        /*000e*/ 	.short	(.L_3 - .L_2)
	.align		4
.L_2:
        /*0010*/ 	.word	index@(triton_poi_fused_relu_14)
        /*0014*/ 	.word	0x00000000


	//----- nvinfo : EIATTR_FRAME_SIZE
	.align		4
.L_3:
        /*0018*/ 	.byte	0x04, 0x11
        /*001a*/ 	.short	(.L_5 - .L_4)
	.align		4
.L_4:
        /*001c*/ 	.word	index@(triton_poi_fused_relu_14)
        /*0020*/ 	.word	0x00000000


	//----- nvinfo : EIATTR_MIN_STACK_SIZE
	.align		4
.L_5:
        /*0024*/ 	.byte	0x04, 0x12
        /*0026*/ 	.short	(.L_7 - .L_6)
	.align		4
.L_6:
        /*0028*/ 	.word	index@(triton_poi_fused_relu_14)
        /*002c*/ 	.word	0x00000000
.L_7:


//--------------------- .nv.info.triton_poi_fused_relu_14 --------------------------
	.section	.nv.info.triton_poi_fused_relu_14,"",@"SHT_CUDA_INFO"
	.sectionflags	@""
	.align	4


	//----- nvinfo : EIATTR_CUDA_API_VERSION
	.align		4
        /*0000*/ 	.byte	0x04, 0x37
        /*0002*/ 	.short	(.L_9 - .L_8)
.L_8:
        /*0004*/ 	.word	0x0000007c


	//----- nvinfo : EIATTR_KPARAM_INFO
	.align		4
.L_9:
        /*0008*/ 	.byte	0x04, 0x17
        /*000a*/ 	.short	(.L_11 - .L_10)
.L_10:
        /*000c*/ 	.word	0x00000000
        /*0010*/ 	.short	0x0001
        /*0012*/ 	.short	0x0008
        /*0014*/ 	.byte	0x00, 0xf0, 0x11, 0x00


	//----- nvinfo : EIATTR_KPARAM_INFO
	.align		4
.L_11:
        /*0018*/ 	.byte	0x04, 0x17
        /*001a*/ 	.short	(.L_13 - .L_12)
.L_12:
        /*001c*/ 	.word	0x00000000
        /*0020*/ 	.short	0x0000
        /*0022*/ 	.short	0x0000
        /*0024*/ 	.byte	0x00, 0xf4, 0x21, 0x00


	//----- nvinfo : EIATTR_SPARSE_MMA_MASK
	.align		4
.L_13:
        /*0028*/ 	.byte	0x03, 0x50
        /*002a*/ 	.short	0x0000


	//----- nvinfo : EIATTR_MAXREG_COUNT
	.align		4
        /*002c*/ 	.byte	0x03, 0x1b
        /*002e*/ 	.short	0x00ff


	//----- nvinfo : EIATTR_EXIT_INSTR_OFFSETS
	.align		4
        /*0030*/ 	.byte	0x04, 0x1c
        /*0032*/ 	.short	(.L_15 - .L_14)


	//   ....[0]....
.L_14:
        /*0034*/ 	.word	0x00000130


	//   ....[1]....
        /*0038*/ 	.word	0x00000150


	//----- nvinfo : EIATTR_REQNTID
	.align		4
.L_15:
        /*003c*/ 	.byte	0x04, 0x10
        /*003e*/ 	.short	(.L_17 - .L_16)
.L_16:
        /*0040*/ 	.word	0x00000020
        /*0044*/ 	.word	0x00000001
        /*0048*/ 	.word	0x00000001


	//----- nvinfo : EIATTR_CRS_STACK_SIZE
	.align		4
.L_17:
        /*004c*/ 	.byte	0x04, 0x1e
        /*004e*/ 	.short	(.L_19 - .L_18)
.L_18:
        /*0050*/ 	.word	0x00000000


	//----- nvinfo : EIATTR_CBANK_PARAM_SIZE
	.align		4
.L_19:
        /*0054*/ 	.byte	0x03, 0x19
        /*0056*/ 	.short	0x000c


	//----- nvinfo : EIATTR_PARAM_CBANK
	.align		4
        /*0058*/ 	.byte	0x04, 0x0a
        /*005a*/ 	.short	(.L_21 - .L_20)
	.align		4
.L_20:
        /*005c*/ 	.word	index@(.nv.constant0.triton_poi_fused_relu_14)
        /*0060*/ 	.short	0x0210
        /*0062*/ 	.short	0x000c


	//----- nvinfo : EIATTR_SW_WAR
	.align		4
.L_21:
        /*0064*/ 	.byte	0x04, 0x36
        /*0066*/ 	.short	(.L_23 - .L_22)
.L_22:
        /*0068*/ 	.word	0x00000008
.L_23:


//--------------------- .nv.callgraph             --------------------------
	.section	.nv.callgraph,"",@"SHT_CUDA_CALLGRAPH"
	.align	4
	.sectionentsize	8
	.align		4
        /*0000*/ 	.word	0x00000000
	.align		4
        /*0004*/ 	.word	0xffffffff
	.align		4
        /*0008*/ 	.word	0x00000000
	.align		4
        /*000c*/ 	.word	0xfffffffe
	.align		4
        /*0010*/ 	.word	0x00000000
	.align		4
        /*0014*/ 	.word	0xfffffffd
	.align		4
        /*0018*/ 	.word	0x00000000
	.align		4
        /*001c*/ 	.word	0xfffffffc


//--------------------- .text.triton_poi_fused_relu_14 --------------------------
	.section	.text.triton_poi_fused_relu_14,"ax",@progbits
	.align	128
        .global         triton_poi_fused_relu_14
        .type           triton_poi_fused_relu_14,@function
        .size           triton_poi_fused_relu_14,(.L_x_3 - triton_poi_fused_relu_14)
        .other          triton_poi_fused_relu_14,@"STO_CUDA_ENTRY STV_DEFAULT"
triton_poi_fused_relu_14:
.text.triton_poi_fused_relu_14:
[----:B------:R-:W0:Y:S02]  /*0000*/  LDC R1, c[0x0][0x28] ;  /* 0x00000a00ff017b82 */ /* 0x000e240000000800 */
[----:B------:R-:W1:Y:S01]  /*0010*/  S2R R0, SR_TID.X ;  /* 0x0000000000007919 */ /* 0x000e620000002100 */
[----:B------:R-:W2:Y:S01]  /*0020*/  LDC.64 R2, c[0x0][0x210] ;  /* 0x00008400ff027b82 */ /* 0x000ea20000000a00 */
[----:B------:R-:W-:Y:S01]  /*0030*/  ULDC.64 UR4, c[0x0][0x208] ;  /* 0x0000820000047ab9 */ /* 0x000fe20000000a00 */
[----:B------:R-:W-:Y:S01]  /*0040*/  BSSY B0, `(.L_x_0) ;  /* 0x000000a000007945 */ /* 0x000fe20003800000 */
[----:B------:R-:W3:Y:S01]  /*0050*/  S2R R5, SR_CTAID.X ;  /* 0x0000000000057919 */ /* 0x000ee20000002500 */
[----:B-1----:R-:W-:-:S05]  /*0060*/  IMAD.SHL.U32 R0, R0, 0x2, RZ ;  /* 0x0000000200007824 */ /* 0x002fca00078e00ff */
[----:B------:R-:W-:-:S05]  /*0070*/  LOP3.LUT R0, R0, 0x3e, RZ, 0xc0, !PT ;  /* 0x0000003e00007812 */ /* 0x000fca00078ec0ff */
[----:B---3--:R-:W-:-:S04]  /*0080*/  IMAD R5, R5, 0x40, R0 ;  /* 0x0000004005057824 */ /* 0x008fc800078e0200 */
[C---:B--2---:R-:W-:Y:S01]  /*0090*/  IMAD.WIDE R2, R5.reuse, 0x4, R2 ;  /* 0x0000000405027825 */ /* 0x044fe200078e0202 */
[----:B------:R-:W-:Y:S02]  /*00a0*/  ISETP.GE.AND P2, PT, R5, 0x40, PT ;  /* 0x000000400500780c */ /* 0x000fe40003f46270 */
[----:B------:R-:W-:-:S11]  /*00b0*/  CS2R R4, SRZ ;  /* 0x0000000000047805 */ /* 0x000fd6000001ff00 */
[----:B------:R-:W-:Y:S05]  /*00c0*/  @P2 BRA `(.L_x_1) ;  /* 0x0000000000042947 */ /* 0x000fea0003800000 */
[----:B------:R1:W5:Y:S02]  /*00d0*/  LDG.E.64 R4, desc[UR4][R2.64] ;  /* 0x0000000402047981 */ /* 0x000364000c1e1b00 */
.L_x_1:
[----:B------:R-:W-:Y:S05]  /*00e0*/  BSYNC B0 ;  /* 0x0000000000007941 */ /* 0x000fea0003800000 */
.L_x_0:
[C---:B-----5:R-:W-:Y:S02]  /*00f0*/  FSETP.GEU.AND P0, PT, R4.reuse, RZ, PT ;  /* 0x000000ff0400720b */ /* 0x060fe40003f0e000 */
[C---:B------:R-:W-:Y:S02]  /*0100*/  FSETP.GEU.AND P1, PT, R5.reuse, RZ, PT ;  /* 0x000000ff0500720b */ /* 0x040fe40003f2e000 */
[----:B------:R-:W-:Y:S02]  /*0110*/  FSEL R4, R4, RZ, P0 ;  /* 0x000000ff04047208 */ /* 0x000fe40000000000 */
[----:B------:R-:W-:Y:S01]  /*0120*/  FSEL R5, R5, RZ, P1 ;  /* 0x000000ff05057208 */ /* 0x000fe20000800000 */
[----:B------:R-:W-:Y:S08]  /*0130*/  @P2 EXIT ;  /* 0x000000000000294d */ /* 0x000ff00003800000 */
[----:B------:R-:W-:Y:S01]  /*0140*/  STG.E.64 desc[UR4][R2.64], R4 ;  /* 0x0000000402007986 */ /* 0x000fe2000c101b04 */
[----:B------:R-:W-:Y:S05]  /*0150*/  EXIT ;  /* 0x000000000000794d */ /* 0x000fea0003800000 */
.L_x_2:
[----:B------:R-:W-:-:S00]  /*0160*/  BRA `(.L_x_2) ;  /* 0xfffffffc00fc7947 */ /* 0x000fc0000383ffff */
[----:B------:R-:W-:-:S00]  /*0170*/  NOP ;  /* 0x0000000000007918 */ /* 0x000fc00000000000 */
        /* <DEDUP_REMOVED lines=8> */
.L_x_3:


//--------------------- .nv.constant0.triton_poi_fused_relu_14 --------------------------
	.section	.nv.constant0.triton_poi_fused_relu_14,"a",@progbits
	.sectionflags	@""
	.align	4
.nv.constant0.triton_poi_fused_relu_14:
	.zero		540
